	.headerflags	@"EF_CUDA_TEXMODE_UNIFIED EF_CUDA_64BIT_ADDRESS EF_CUDA_ACCELERATORS EF_CUDA_SM90 EF_CUDA_VIRTUAL_SM(EF_CUDA_SM90)"
	.elftype	@"ET_EXEC"


//--------------------- .nv.info                  --------------------------
	.section	.nv.info,"",@"SHT_CUDA_INFO"
	.align	4


	//----- nvinfo : EIATTR_REGCOUNT
	.align		4
        /*0000*/ 	.byte	0x04, 0x2f
        /*0002*/ 	.short	(.L_1 - .L_0)
	.align		4
.L_0:
        /*0004*/ 	.word	index@(triton_poi_fused_mul_reflection_pad2d_5)
        /*0008*/ 	.word	0x00000018


	//----- nvinfo : EIATTR_MIN_STACK_SIZE
	.align		4
.L_1:
        /*000c*/ 	.byte	0x04, 0x12
        /*000e*/ 	.short	(.L_3 - .L_2)
	.align		4
.L_2:
        /*0010*/ 	.word	index@(triton_poi_fused_mul_reflection_pad2d_5)
        /*0014*/ 	.word	0x00000000


	//----- nvinfo : EIATTR_FRAME_SIZE
	.align		4
.L_3:
        /*0018*/ 	.byte	0x04, 0x11
        /*001a*/ 	.short	(.L_5 - .L_4)
	.align		4
.L_4:
        /*001c*/ 	.word	index@(triton_poi_fused_mul_reflection_pad2d_5)
        /*0020*/ 	.word	0x00000000


	//----- nvinfo : EIATTR_MIN_STACK_SIZE
	.align		4
.L_5:
        /*0024*/ 	.byte	0x04, 0x12
        /*0026*/ 	.short	(.L_7 - .L_6)
	.align		4
.L_6:
        /*0028*/ 	.word	index@(triton_poi_fused_mul_reflection_pad2d_5)
        /*002c*/ 	.word	0x00000000
.L_7:


//--------------------- .nv.info.triton_poi_fused_mul_reflection_pad2d_5 --------------------------
	.section	.nv.info.triton_poi_fused_mul_reflection_pad2d_5,"",@"SHT_CUDA_INFO"
	.sectionflags	@""
	.align	4


	//----- nvinfo : EIATTR_CUDA_API_VERSION
	.align		4
        /*0000*/ 	.byte	0x04, 0x37
        /*0002*/ 	.short	(.L_9 - .L_8)
.L_8:
        /*0004*/ 	.word	0x0000007c


	//----- nvinfo : EIATTR_KPARAM_INFO
	.align		4
.L_9:
        /*0008*/ 	.byte	0x04, 0x17
        /*000a*/ 	.short	(.L_11 - .L_10)
.L_10:
        /*000c*/ 	.word	0x00000000
        /*0010*/ 	.short	0x0005
        /*0012*/ 	.short	0x0024
        /*0014*/ 	.byte	0x00, 0xf0, 0x11, 0x00


	//----- nvinfo : EIATTR_KPARAM_INFO
	.align		4
.L_11:
        /*0018*/ 	.byte	0x04, 0x17
        /*001a*/ 	.short	(.L_13 - .L_12)
.L_12:
        /*001c*/ 	.word	0x00000000
        /*0020*/ 	.short	0x0004
        /*0022*/ 	.short	0x0020
        /*0024*/ 	.byte	0x00, 0xf0, 0x11, 0x00


	//----- nvinfo : EIATTR_KPARAM_INFO
	.align		4
.L_13:
        /*0028*/ 	.byte	0x04, 0x17
        /*002a*/ 	.short	(.L_15 - .L_14)
.L_14:
        /*002c*/ 	.word	0x00000000
        /*0030*/ 	.short	0x0003
        /*0032*/ 	.short	0x0018
        /*0034*/ 	.byte	0x00, 0xf4, 0x21, 0x00


	//----- nvinfo : EIATTR_KPARAM_INFO
	.align		4
.L_15:
        /*0038*/ 	.byte	0x04, 0x17
        /*003a*/ 	.short	(.L_17 - .L_16)
.L_16:
        /*003c*/ 	.word	0x00000000
        /*0040*/ 	.short	0x0002
        /*0042*/ 	.short	0x0010
        /*0044*/ 	.byte	0x00, 0xf4, 0x21, 0x00


	//----- nvinfo : EIATTR_KPARAM_INFO
	.align		4
.L_17:
        /*0048*/ 	.byte	0x04, 0x17
        /*004a*/ 	.short	(.L_19 - .L_18)
.L_18:
        /*004c*/ 	.word	0x00000000
        /*0050*/ 	.short	0x0001
        /*0052*/ 	.short	0x0008
        /*0054*/ 	.byte	0x00, 0xf4, 0x21, 0x00


	//----- nvinfo : EIATTR_KPARAM_INFO
	.align		4
.L_19:
        /*0058*/ 	.byte	0x04, 0x17
        /*005a*/ 	.short	(.L_21 - .L_20)
.L_20:
        /*005c*/ 	.word	0x00000000
        /*0060*/ 	.short	0x0000
        /*0062*/ 	.short	0x0000
        /*0064*/ 	.byte	0x00, 0xf4, 0x21, 0x00


	//----- nvinfo : EIATTR_SPARSE_MMA_MASK
	.align		4
.L_21:
        /*0068*/ 	.byte	0x03, 0x50
        /*006a*/ 	.short	0x0000


	//----- nvinfo : EIATTR_MAXREG_COUNT
	.align		4
        /*006c*/ 	.byte	0x03, 0x1b
        /*006e*/ 	.short	0x00ff


	//----- nvinfo : EIATTR_EXIT_INSTR_OFFSETS
	.align		4
        /*0070*/ 	.byte	0x04, 0x1c
        /*0072*/ 	.short	(.L_23 - .L_22)


	//   ....[0]....
.L_22:
        /*0074*/ 	.word	0x000003a0


	//   ....[1]....
        /*0078*/ 	.word	0x000003c0


	//----- nvinfo : EIATTR_REQNTID
	.align		4
.L_23:
        /*007c*/ 	.byte	0x04, 0x10
        /*007e*/ 	.short	(.L_25 - .L_24)
.L_24:
        /*0080*/ 	.word	0x00000080
        /*0084*/ 	.word	0x00000001
        /*0088*/ 	.word	0x00000001


	//----- nvinfo : EIATTR_CBANK_PARAM_SIZE
	.align		4
.L_25:
        /*008c*/ 	.byte	0x03, 0x19
        /*008e*/ 	.short	0x0028


	//----- nvinfo : EIATTR_PARAM_CBANK
	.align		4
        /*0090*/ 	.byte	0x04, 0x0a
        /*0092*/ 	.short	(.L_27 - .L_26)
	.align		4
.L_26:
        /*0094*/ 	.word	index@(.nv.constant0.triton_poi_fused_mul_reflection_pad2d_5)
        /*0098*/ 	.short	0x0210
        /*009a*/ 	.short	0x0028


	//----- nvinfo : EIATTR_SW_WAR
	.align		4
.L_27:
        /*009c*/ 	.byte	0x04, 0x36
        /*009e*/ 	.short	(.L_29 - .L_28)
.L_28:
        /*00a0*/ 	.word	0x00000008
.L_29:


//--------------------- .nv.callgraph             --------------------------
	.section	.nv.callgraph,"",@"SHT_CUDA_CALLGRAPH"
	.align	4
	.sectionentsize	8
	.align		4
        /*0000*/ 	.word	0x00000000
	.align		4
        /*0004*/ 	.word	0xffffffff
	.align		4
        /*0008*/ 	.word	0x00000000
	.align		4
        /*000c*/ 	.word	0xfffffffe
	.align		4
        /*0010*/ 	.word	0x00000000
	.align		4
        /*0014*/ 	.word	0xfffffffd
	.align		4
        /*0018*/ 	.word	0x00000000
	.align		4
        /*001c*/ 	.word	0xfffffffc


//--------------------- .text.triton_poi_fused_mul_reflection_pad2d_5 --------------------------
	.section	.text.triton_poi_fused_mul_reflection_pad2d_5,"ax",@progbits
	.align	128
        .global         triton_poi_fused_mul_reflection_pad2d_5
        .type           triton_poi_fused_mul_reflection_pad2d_5,@function
        .size           triton_poi_fused_mul_reflection_pad2d_5,(.L_x_1 - triton_poi_fused_mul_reflection_pad2d_5)
        .other          triton_poi_fused_mul_reflection_pad2d_5,@"STO_CUDA_ENTRY STV_DEFAULT"
triton_poi_fused_mul_reflection_pad2d_5:
.text.triton_poi_fused_mul_reflection_pad2d_5:
[----:B------:R-:W0:Y:S02]  /*0000*/  LDC R1, c[0x0][0x28] ;  /* 0x00000a00ff017b82 */ /* 0x000e240000000800 */
[----:B------:R-:W1:Y:S01]  /*0010*/  S2R R0, SR_TID.X ;  /* 0x0000000000007919 */ /* 0x000e620000002100 */
[----:B------:R-:W2:Y:S01]  /*0020*/  LDC.64 R6, c[0x0][0x210] ;  /* 0x00008400ff067b82 */ /* 0x000ea20000000a00 */
[----:B------:R-:W-:Y:S01]  /*0030*/  IMAD.MOV.U32 R21, RZ, RZ, RZ ;  /* 0x000000ffff157224 */ /* 0x000fe200078e00ff */
[----:B------:R-:W-:Y:S01]  /*0040*/  ULDC.64 UR4, c[0x0][0x208] ;  /* 0x0000820000047ab9 */ /* 0x000fe20000000a00 */
[----:B------:R-:W3:Y:S01]  /*0050*/  S2R R3, SR_CTAID.X ;  /* 0x0000000000037919 */ /* 0x000ee20000002500 */
[----:B------:R-:W4:Y:S04]  /*0060*/  S2R R4, SR_CTAID.Y ;  /* 0x0000000000047919 */ /* 0x000f280000002600 */
[----:B------:R-:W5:Y:S01]  /*0070*/  LDC.64 R18, c[0x0][0x220] ;  /* 0x00008800ff127b82 */ /* 0x000f620000000a00 */
[----:B-1----:R-:W-:-:S05]  /*0080*/  LOP3.LUT R0, R0, 0x7f, RZ, 0xc0, !PT ;  /* 0x0000007f00007812 */ /* 0x002fca00078ec0ff */
[----:B---3--:R-:W-:-:S04]  /*0090*/  IMAD R0, R3, 0x80, R0 ;  /* 0x0000008003007824 */ /* 0x008fc800078e0200 */
[C---:B------:R-:W-:Y:S01]  /*00a0*/  IMAD.HI R2, R0.reuse, 0x66666667, RZ ;  /* 0x6666666700027827 */ /* 0x040fe200078e02ff */
[----:B------:R-:W-:-:S04]  /*00b0*/  ISETP.GE.AND P0, PT, R0, 0x64, PT ;  /* 0x000000640000780c */ /* 0x000fc80003f06270 */
[----:B------:R-:W-:-:S04]  /*00c0*/  SHF.R.U32.HI R3, RZ, 0x1f, R2 ;  /* 0x0000001fff037819 */ /* 0x000fc80000011602 */
[----:B------:R-:W-:-:S05]  /*00d0*/  LEA.HI.SX32 R3, R2, R3, 0x1e ;  /* 0x0000000302037211 */ /* 0x000fca00078ff2ff */
[C---:B------:R-:W-:Y:S02]  /*00e0*/  IMAD R2, R3.reuse, -0xa, R0 ;  /* 0xfffffff603027824 */ /* 0x040fe400078e0200 */
[----:B------:R-:W-:-:S03]  /*00f0*/  VIADD R3, R3, 0xfffffffd ;  /* 0xfffffffd03037836 */ /* 0x000fc60000000000 */
[----:B------:R-:W-:Y:S02]  /*0100*/  IADD3 R2, R2, -0x3, RZ ;  /* 0xfffffffd02027810 */ /* 0x000fe40007ffe0ff */
[----:B------:R-:W-:Y:S02]  /*0110*/  IABS R8, R3 ;  /* 0x0000000300087213 */ /* 0x000fe40000000000 */
[----:B------:R-:W-:Y:S02]  /*0120*/  IABS R5, R2 ;  /* 0x0000000200057213 */ /* 0x000fe40000000000 */
[----:B------:R-:W1:Y:S01]  /*0130*/  LDC.64 R2, c[0x0][0x218] ;  /* 0x00008600ff027b82 */ /* 0x000e620000000a00 */
[----:B------:R-:W-:Y:S02]  /*0140*/  VIADD R8, R8, 0xfffffffd ;  /* 0xfffffffd08087836 */ /* 0x000fe40000000000 */
[----:B------:R-:W-:-:S03]  /*0150*/  VIADD R5, R5, 0xfffffffd ;  /* 0xfffffffd05057836 */ /* 0x000fc60000000000 */
[----:B------:R-:W-:Y:S02]  /*0160*/  IABS R8, R8 ;  /* 0x0000000800087213 */ /* 0x000fe40000000000 */
[----:B------:R-:W-:Y:S02]  /*0170*/  IABS R9, R5 ;  /* 0x0000000500097213 */ /* 0x000fe40000000000 */
[----:B------:R-:W-:-:S03]  /*0180*/  MOV R5, R8 ;  /* 0x0000000800057202 */ /* 0x000fc60000000f00 */
[----:B------:R-:W-:-:S04]  /*0190*/  IMAD.MOV.U32 R8, RZ, RZ, R9 ;  /* 0x000000ffff087224 */ /* 0x000fc800078e0009 */
[----:B------:R-:W-:Y:S01]  /*01a0*/  IMAD R5, R5, 0x4, R8 ;  /* 0x0000000405057824 */ /* 0x000fe200078e0208 */
[----:B----4-:R-:W-:-:S04]  /*01b0*/  SHF.L.U32 R8, R4, 0x1, RZ ;  /* 0x0000000104087819 */ /* 0x010fc800000006ff */
[----:B------:R-:W-:Y:S01]  /*01c0*/  IADD3 R5, -R5, 0xf, RZ ;  /* 0x0000000f05057810 */ /* 0x000fe20007ffe1ff */
[C---:B------:R-:W-:Y:S01]  /*01d0*/  VIADD R9, R8.reuse, 0x1 ;  /* 0x0000000108097836 */ /* 0x040fe20000000000 */
[----:B------:R-:W-:-:S03]  /*01e0*/  ISETP.LT.AND P1, PT, R8, 0x10, !P0 ;  /* 0x000000100800780c */ /* 0x000fc60004721270 */
[----:B------:R-:W-:Y:S01]  /*01f0*/  IMAD R5, R4, 0x20, R5 ;  /* 0x0000002004057824 */ /* 0x000fe200078e0205 */
[----:B------:R-:W-:-:S03]  /*0200*/  ISETP.LT.AND P0, PT, R9, 0x10, !P0 ;  /* 0x000000100900780c */ /* 0x000fc60004701270 */
[----:B--2---:R-:W-:Y:S01]  /*0210*/  IMAD.WIDE R10, R5, 0x4, R6 ;  /* 0x00000004050a7825 */ /* 0x004fe200078e0206 */
[----:B------:R-:W-:-:S03]  /*0220*/  IADD3 R17, R5, 0x10, RZ ;  /* 0x0000001005117810 */ /* 0x000fc60007ffe0ff */
[----:B-1----:R-:W-:Y:S02]  /*0230*/  IMAD.WIDE R14, R5, 0x4, R2 ;  /* 0x00000004050e7825 */ /* 0x002fe400078e0202 */
[----:B------:R-:W2:Y:S02]  /*0240*/  @P1 LDG.E.EL R21, desc[UR4][R10.64] ;  /* 0x000000040a151981 */ /* 0x000ea4000c2e1900 */
[----:B------:R-:W-:Y:S01]  /*0250*/  IMAD.WIDE R12, R17, 0x4, R6 ;  /* 0x00000004110c7825 */ /* 0x000fe200078e0206 */
[----:B------:R-:W-:-:S03]  /*0260*/  HFMA2.MMA R6, -RZ, RZ, 0, 0 ;  /* 0x00000000ff067435 */ /* 0x000fc600000001ff */
[----:B------:R-:W-:Y:S01]  /*0270*/  IMAD.WIDE R16, R17, 0x4, R2 ;  /* 0x0000000411107825 */ /* 0x000fe200078e0202 */
[----:B------:R-:W-:-:S06]  /*0280*/  CS2R R2, SRZ ;  /* 0x0000000000027805 */ /* 0x000fcc000001ff00 */
[----:B------:R-:W3:Y:S04]  /*0290*/  @P0 LDG.E.EL R6, desc[UR4][R12.64] ;  /* 0x000000040c060981 */ /* 0x000ee8000c2e1900 */
[----:B------:R-:W2:Y:S04]  /*02a0*/  @P1 LDG.E.EL R2, desc[UR4][R14.64] ;  /* 0x000000040e021981 */ /* 0x000ea8000c2e1900 */
[----:B------:R-:W3:Y:S01]  /*02b0*/  @P0 LDG.E.EL R3, desc[UR4][R16.64] ;  /* 0x0000000410030981 */ /* 0x000ee2000c2e1900 */
[----:B------:R-:W-:-:S04]  /*02c0*/  SHF.R.S32.HI R5, RZ, 0x1e, R4 ;  /* 0x0000001eff057819 */ /* 0x000fc80000011404 */
[----:B------:R-:W-:-:S04]  /*02d0*/  SGXT R5, R5, 0x1 ;  /* 0x000000010505781a */ /* 0x000fc80000000200 */
[----:B------:R-:W-:Y:S02]  /*02e0*/  LEA.HI R7, R5, R8, RZ, 0x2 ;  /* 0x0000000805077211 */ /* 0x000fe400078f10ff */
[----:B------:R-:W1:Y:S02]  /*02f0*/  LDC.64 R4, c[0x0][0x228] ;  /* 0x00008a00ff047b82 */ /* 0x000e640000000a00 */
[----:B------:R-:W-:Y:S02]  /*0300*/  LOP3.LUT R9, R7, 0xfffffffc, RZ, 0xc0, !PT ;  /* 0xfffffffc07097812 */ /* 0x000fe400078ec0ff */
[----:B------:R-:W-:-:S03]  /*0310*/  SHF.R.S32.HI R7, RZ, 0x2, R7 ;  /* 0x00000002ff077819 */ /* 0x000fc60000011407 */
[----:B------:R-:W-:-:S04]  /*0320*/  IMAD.IADD R8, R8, 0x1, -R9 ;  /* 0x0000000108087824 */ /* 0x000fc800078e0a09 */
[----:B------:R-:W-:-:S05]  /*0330*/  IMAD R7, R7, 0x190, R8 ;  /* 0x0000019007077824 */ /* 0x000fca00078e0208 */
[----:B------:R-:W-:-:S05]  /*0340*/  LEA R7, R0, R7, 0x2 ;  /* 0x0000000700077211 */ /* 0x000fca00078e10ff */
[----:B-----5:R-:W-:-:S04]  /*0350*/  IMAD.WIDE R8, R7, 0x4, R18 ;  /* 0x0000000407087825 */ /* 0x020fc800078e0212 */
[----:B-1----:R-:W-:-:S04]  /*0360*/  IMAD.WIDE R4, R7, 0x4, R4 ;  /* 0x0000000407047825 */ /* 0x002fc800078e0204 */
[----:B--2---:R-:W-:Y:S01]  /*0370*/  FMUL R10, R2, R21 ;  /* 0x00000015020a7220 */ /* 0x004fe20000400000 */
[----:B---3--:R-:W-:-:S05]  /*0380*/  FMUL R11, R3, R6 ;  /* 0x00000006030b7220 */ /* 0x008fca0000400000 */
[----:B------:R1:W-:Y:S01]  /*0390*/  @P1 STG.E.64 desc[UR4][R8.64], R10 ;  /* 0x0000000a08001986 */ /* 0x0003e2000c101b04 */
[----:B------:R-:W-:Y:S05]  /*03a0*/  @!P1 EXIT ;  /* 0x000000000000994d */ /* 0x000fea0003800000 */
[----:B------:R-:W-:Y:S01]  /*03b0*/  STG.E.64 desc[UR4][R4.64], R2 ;  /* 0x0000000204007986 */ /* 0x000fe2000c101b04 */
[----:B------:R-:W-:Y:S05]  /*03c0*/  EXIT ;  /* 0x000000000000794d */ /* 0x000fea0003800000 */
.L_x_0:
[----:B------:R-:W-:-:S00]  /*03d0*/  BRA `(.L_x_0) ;  /* 0xfffffffc00fc7947 */ /* 0x000fc0000383ffff */
[----:B------:R-:W-:-:S00]  /*03e0*/  NOP ;  /* 0x0000000000007918 */ /* 0x000fc00000000000 */
        /* <DEDUP_REMOVED lines=9> */
.L_x_1:


//--------------------- .nv.constant0.triton_poi_fused_mul_reflection_pad2d_5 --------------------------
	.section	.nv.constant0.triton_poi_fused_mul_reflection_pad2d_5,"a",@progbits
	.sectionflags	@""
	.align	4
.nv.constant0.triton_poi_fused_mul_reflection_pad2d_5:
	.zero		568
